	.headerflags	@"EF_CUDA_TEXMODE_UNIFIED EF_CUDA_64BIT_ADDRESS EF_CUDA_ACCELERATORS EF_CUDA_SM90 EF_CUDA_VIRTUAL_SM(EF_CUDA_SM90)"
	.elftype	@"ET_EXEC"


//--------------------- .nv.info                  --------------------------
	.section	.nv.info,"",@"SHT_CUDA_INFO"
	.align	4


	//----- nvinfo : EIATTR_REGCOUNT
	.align		4
        /*0000*/ 	.byte	0x04, 0x2f
        /*0002*/ 	.short	(.L_3 - .L_2)
	.align		4
.L_2:
        /*0004*/ 	.word	index@(triton_per_fused__weight_norm_interface_clamp_min_div_linalg_vector_norm_1)
        /*0008*/ 	.word	0x00000015


	//----- nvinfo : EIATTR_MIN_STACK_SIZE
	.align		4
.L_3:
        /*000c*/ 	.byte	0x04, 0x12
        /*000e*/ 	.short	(.L_5 - .L_4)
	.align		4
.L_4:
        /*0010*/ 	.word	index@(triton_per_fused__weight_norm_interface_clamp_min_div_linalg_vector_norm_1)
        /*0014*/ 	.word	0x00000000


	//----- nvinfo : EIATTR_FRAME_SIZE
	.align		4
.L_5:
        /*0018*/ 	.byte	0x04, 0x11
        /*001a*/ 	.short	(.L_7 - .L_6)
	.align		4
.L_6:
        /*001c*/ 	.word	index@(triton_per_fused__weight_norm_interface_clamp_min_div_linalg_vector_norm_1)
        /*0020*/ 	.word	0x00000000


	//----- nvinfo : EIATTR_MIN_STACK_SIZE
	.align		4
.L_7:
        /*0024*/ 	.byte	0x04, 0x12
        /*0026*/ 	.short	(.L_9 - .L_8)
	.align		4
.L_8:
        /*0028*/ 	.word	index@(triton_per_fused__weight_norm_interface_clamp_min_div_linalg_vector_norm_1)
        /*002c*/ 	.word	0x00000000
.L_9:


//--------------------- .nv.info.triton_per_fused__weight_norm_interface_clamp_min_div_linalg_vector_norm_1 --------------------------
	.section	.nv.info.triton_per_fused__weight_norm_interface_clamp_min_div_linalg_vector_norm_1,"",@"SHT_CUDA_INFO"
	.sectionflags	@""
	.align	4


	//----- nvinfo : EIATTR_CUDA_API_VERSION
	.align		4
        /*0000*/ 	.byte	0x04, 0x37
        /*0002*/ 	.short	(.L_11 - .L_10)
.L_10:
        /*0004*/ 	.word	0x0000007c


	//----- nvinfo : EIATTR_KPARAM_INFO
	.align		4
.L_11:
        /*0008*/ 	.byte	0x04, 0x17
        /*000a*/ 	.short	(.L_13 - .L_12)
.L_12:
        /*000c*/ 	.word	0x00000000
        /*0010*/ 	.short	0x0007
        /*0012*/ 	.short	0x0034
        /*0014*/ 	.byte	0x00, 0xf0, 0x11, 0x00


	//----- nvinfo : EIATTR_KPARAM_INFO
	.align		4
.L_13:
        /*0018*/ 	.byte	0x04, 0x17
        /*001a*/ 	.short	(.L_15 - .L_14)
.L_14:
        /*001c*/ 	.word	0x00000000
        /*0020*/ 	.short	0x0006
        /*0022*/ 	.short	0x0030
        /*0024*/ 	.byte	0x00, 0xf0, 0x11, 0x00


	//----- nvinfo : EIATTR_KPARAM_INFO
	.align		4
.L_15:
        /*0028*/ 	.byte	0x04, 0x17
        /*002a*/ 	.short	(.L_17 - .L_16)
.L_16:
        /*002c*/ 	.word	0x00000000
        /*0030*/ 	.short	0x0005
        /*0032*/ 	.short	0x0028
        /*0034*/ 	.byte	0x00, 0xf4, 0x21, 0x00


	//----- nvinfo : EIATTR_KPARAM_INFO
	.align		4
.L_17:
        /*0038*/ 	.byte	0x04, 0x17
        /*003a*/ 	.short	(.L_19 - .L_18)
.L_18:
        /*003c*/ 	.word	0x00000000
        /*0040*/ 	.short	0x0004
        /*0042*/ 	.short	0x0020
        /*0044*/ 	.byte	0x00, 0xf4, 0x21, 0x00


	//----- nvinfo : EIATTR_KPARAM_INFO
	.align		4
.L_19:
        /*0048*/ 	.byte	0x04, 0x17
        /*004a*/ 	.short	(.L_21 - .L_20)
.L_20:
        /*004c*/ 	.word	0x00000000
        /*0050*/ 	.short	0x0003
        /*0052*/ 	.short	0x0018
        /*0054*/ 	.byte	0x00, 0xf4, 0x21, 0x00


	//----- nvinfo : EIATTR_KPARAM_INFO
	.align		4
.L_21:
        /*0058*/ 	.byte	0x04, 0x17
        /*005a*/ 	.short	(.L_23 - .L_22)
.L_22:
        /*005c*/ 	.word	0x00000000
        /*0060*/ 	.short	0x0002
        /*0062*/ 	.short	0x0010
        /*0064*/ 	.byte	0x00, 0xf4, 0x21, 0x00


	//----- nvinfo : EIATTR_KPARAM_INFO
	.align		4
.L_23:
        /*0068*/ 	.byte	0x04, 0x17
        /*006a*/ 	.short	(.L_25 - .L_24)
.L_24:
        /*006c*/ 	.word	0x00000000
        /*0070*/ 	.short	0x0001
        /*0072*/ 	.short	0x0008
        /*0074*/ 	.byte	0x00, 0xf4, 0x21, 0x00


	//----- nvinfo : EIATTR_KPARAM_INFO
	.align		4
.L_25:
        /*0078*/ 	.byte	0x04, 0x17
        /*007a*/ 	.short	(.L_27 - .L_26)
.L_26:
        /*007c*/ 	.word	0x00000000
        /*0080*/ 	.short	0x0000
        /*0082*/ 	.short	0x0000
        /*0084*/ 	.byte	0x00, 0xf4, 0x21, 0x00


	//----- nvinfo : EIATTR_SPARSE_MMA_MASK
	.align		4
.L_27:
        /*0088*/ 	.byte	0x03, 0x50
        /*008a*/ 	.short	0x0000


	//----- nvinfo : EIATTR_MAXREG_COUNT
	.align		4
        /*008c*/ 	.byte	0x03, 0x1b
        /*008e*/ 	.short	0x00ff


	//----- nvinfo : EIATTR_COOP_GROUP_MASK_REGIDS
	.align		4
        /*0090*/ 	.byte	0x04, 0x29
        /*0092*/ 	.short	(.L_29 - .L_28)


	//   ....[0]....
.L_28:
        /*0094*/ 	.word	0xffffffff


	//   ....[1]....
        /*0098*/ 	.word	0xffffffff


	//   ....[2]....
        /*009c*/ 	.word	0xffffffff


	//   ....[3]....
        /*00a0*/ 	.word	0xffffffff


	//   ....[4]....
        /*00a4*/ 	.word	0xffffffff


	//   ....[5]....
        /*00a8*/ 	.word	0xffffffff


	//   ....[6]....
        /*00ac*/ 	.word	0xffffffff


	//   ....[7]....
        /*00b0*/ 	.word	0xffffffff


	//   ....[8]....
        /*00b4*/ 	.word	0xffffffff


	//   ....[9]....
        /*00b8*/ 	.word	0xffffffff


	//   ....[10]....
        /*00bc*/ 	.word	0xffffffff


	//   ....[11]....
        /*00c0*/ 	.word	0xffffffff


	//   ....[12]....
        /*00c4*/ 	.word	0xffffffff


	//   ....[13]....
        /*00c8*/ 	.word	0xffffffff


	//   ....[14]....
        /*00cc*/ 	.word	0xffffffff


	//   ....[15]....
        /*00d0*/ 	.word	0xffffffff


	//----- nvinfo : EIATTR_COOP_GROUP_INSTR_OFFSETS
	.align		4
.L_29:
        /*00d4*/ 	.byte	0x04, 0x28
        /*00d6*/ 	.short	(.L_31 - .L_30)


	//   ....[0]....
.L_30:
        /*00d8*/ 	.word	0x000001a0


	//   ....[1]....
        /*00dc*/ 	.word	0x000001b0


	//   ....[2]....
        /*00e0*/ 	.word	0x000001e0


	//   ....[3]....
        /*00e4*/ 	.word	0x000001f0


	//   ....[4]....
        /*00e8*/ 	.word	0x00000220


	//   ....[5]....
        /*00ec*/ 	.word	0x00000230


	//   ....[6]....
        /*00f0*/ 	.word	0x00000260


	//   ....[7]....
        /*00f4*/ 	.word	0x00000280


	//   ....[8]....
        /*00f8*/ 	.word	0x00000400


	//   ....[9]....
        /*00fc*/ 	.word	0x00000460


	//   ....[10]....
        /*0100*/ 	.word	0x00000480


	//   ....[11]....
        /*0104*/ 	.word	0x000004a0


	//   ....[12]....
        /*0108*/ 	.word	0x000004c0


	//   ....[13]....
        /*010c*/ 	.word	0x000004e0


	//   ....[14]....
        /*0110*/ 	.word	0x00000500


	//   ....[15]....
        /*0114*/ 	.word	0x00000570


	//----- nvinfo : EIATTR_EXIT_INSTR_OFFSETS
	.align		4
.L_31:
        /*0118*/ 	.byte	0x04, 0x1c
        /*011a*/ 	.short	(.L_33 - .L_32)


	//   ....[0]....
.L_32:
        /*011c*/ 	.word	0x00000710


	//   ....[1]....
        /*0120*/ 	.word	0x00000730


	//----- nvinfo : EIATTR_REQNTID
	.align		4
.L_33:
        /*0124*/ 	.byte	0x04, 0x10
        /*0126*/ 	.short	(.L_35 - .L_34)
.L_34:
        /*0128*/ 	.word	0x00000040
        /*012c*/ 	.word	0x00000001
        /*0130*/ 	.word	0x00000001


	//----- nvinfo : EIATTR_CBANK_PARAM_SIZE
	.align		4
.L_35:
        /*0134*/ 	.byte	0x03, 0x19
        /*0136*/ 	.short	0x0038


	//----- nvinfo : EIATTR_PARAM_CBANK
	.align		4
        /*0138*/ 	.byte	0x04, 0x0a
        /*013a*/ 	.short	(.L_37 - .L_36)
	.align		4
.L_36:
        /*013c*/ 	.word	index@(.nv.constant0.triton_per_fused__weight_norm_interface_clamp_min_div_linalg_vector_norm_1)
        /*0140*/ 	.short	0x0210
        /*0142*/ 	.short	0x0038


	//----- nvinfo : EIATTR_SW_WAR
	.align		4
.L_37:
        /*0144*/ 	.byte	0x04, 0x36
        /*0146*/ 	.short	(.L_39 - .L_38)
.L_38:
        /*0148*/ 	.word	0x00000008
.L_39:


//--------------------- .nv.callgraph             --------------------------
	.section	.nv.callgraph,"",@"SHT_CUDA_CALLGRAPH"
	.align	4
	.sectionentsize	8
	.align		4
        /*0000*/ 	.word	0x00000000
	.align		4
        /*0004*/ 	.word	0xffffffff
	.align		4
        /*0008*/ 	.word	0x00000000
	.align		4
        /*000c*/ 	.word	0xfffffffe
	.align		4
        /*0010*/ 	.word	0x00000000
	.align		4
        /*0014*/ 	.word	0xfffffffd
	.align		4
        /*0018*/ 	.word	0x00000000
	.align		4
        /*001c*/ 	.word	0xfffffffc


//--------------------- .nv.constant4             --------------------------
	.section	.nv.constant4,"a",@progbits
	.align	8
	.align		8
.nv.constant4:
        /*0000*/ 	.dword	_$_str
	.align		8
        /*0008*/ 	.dword	_$_str_$_2


//--------------------- .text.triton_per_fused__weight_norm_interface_clamp_min_div_linalg_vector_norm_1 --------------------------
	.section	.text.triton_per_fused__weight_norm_interface_clamp_min_div_linalg_vector_norm_1,"ax",@progbits
	.sectionflags	@"SHF_BARRIERS=1"
	.align	128
        .global         triton_per_fused__weight_norm_interface_clamp_min_div_linalg_vector_norm_1
        .type           triton_per_fused__weight_norm_interface_clamp_min_div_linalg_vector_norm_1,@function
        .size           triton_per_fused__weight_norm_interface_clamp_min_div_linalg_vector_norm_1,(.L_x_1 - triton_per_fused__weight_norm_interface_clamp_min_div_linalg_vector_norm_1)
        .other          triton_per_fused__weight_norm_interface_clamp_min_div_linalg_vector_norm_1,@"STO_CUDA_ENTRY STV_DEFAULT"
triton_per_fused__weight_norm_interface_clamp_min_div_linalg_vector_norm_1:
.text.triton_per_fused__weight_norm_interface_clamp_min_div_linalg_vector_norm_1:
[----:B------:R-:W0:Y:S02]  /*0000*/  LDC R1, c[0x0][0x28] ;  /* 0x00000a00ff017b82 */ /* 0x000e240000000800 */
[----:B------:R-:W1:Y:S01]  /*0010*/  S2R R2, SR_CTAID.X ;  /* 0x0000000000027919 */ /* 0x000e620000002500 */
[----:B------:R-:W2:Y:S01]  /*0020*/  LDC.64 R6, c[0x0][0x220] ;  /* 0x00008800ff067b82 */ /* 0x000ea20000000a00 */
[----:B------:R-:W-:Y:S01]  /*0030*/  CS2R R4, SRZ ;  /* 0x0000000000047805 */ /* 0x000fe2000001ff00 */
[----:B------:R-:W-:Y:S01]  /*0040*/  ULDC.64 UR4, c[0x0][0x208] ;  /* 0x0000820000047ab9 */ /* 0x000fe20000000a00 */
[----:B------:R-:W3:Y:S01]  /*0050*/  S2R R16, SR_TID.X ;  /* 0x0000000000107919 */ /* 0x000ee20000002100 */
[----:B------:R-:W-:-:S04]  /*0060*/  HFMA2.MMA R10, -RZ, RZ, 0, 0 ;  /* 0x00000000ff0a7435 */ /* 0x000fc800000001ff */
[----:B------:R-:W4:Y:S01]  /*0070*/  LDC.64 R8, c[0x0][0x228] ;  /* 0x00008a00ff087b82 */ /* 0x000f220000000a00 */
[----:B-1----:R-:W-:Y:S02]  /*0080*/  ISETP.GE.AND P0, PT, R2, 0x4, PT ;  /* 0x000000040200780c */ /* 0x002fe40003f06270 */
[----:B---3--:R-:W-:-:S04]  /*0090*/  LOP3.LUT R3, R16, 0xf, RZ, 0xc0, !PT ;  /* 0x0000000f10037812 */ /* 0x008fc800078ec0ff */
[----:B------:R-:W-:Y:S01]  /*00a0*/  ISETP.LT.U32.AND P1, PT, R3, 0xc, !P0 ;  /* 0x0000000c0300780c */ /* 0x000fe20004721070 */
[----:B------:R-:W-:-:S04]  /*00b0*/  IMAD R0, R2, 0xc, R3 ;  /* 0x0000000c02007824 */ /* 0x000fc800078e0203 */
[----:B--2---:R-:W-:-:S08]  /*00c0*/  IMAD.WIDE R6, R0, 0x4, R6 ;  /* 0x0000000400067825 */ /* 0x004fd000078e0206 */
[----:B------:R-:W2:Y:S04]  /*00d0*/  @P1 LDG.E R5, desc[UR4][R6.64] ;  /* 0x0000000406051981 */ /* 0x000ea8000c1e1900 */
[----:B------:R-:W3:Y:S01]  /*00e0*/  @P1 LDG.E R10, desc[UR4][R6.64] ;  /* 0x00000004060a1981 */ /* 0x000ee2000c1e1900 */
[----:B------:R-:W-:Y:S01]  /*00f0*/  MOV R3, RZ ;  /* 0x000000ff00037202 */ /* 0x000fe20000000f00 */
[----:B----4-:R-:W-:-:S05]  /*0100*/  IMAD.WIDE R8, R2, 0x4, R8 ;  /* 0x0000000402087825 */ /* 0x010fca00078e0208 */
[----:B------:R-:W4:Y:S04]  /*0110*/  @!P0 LDG.E.EL R3, desc[UR4][R8.64] ;  /* 0x0000000408038981 */ /* 0x000f28000c2e1900 */
[----:B------:R1:W5:Y:S01]  /*0120*/  @!P0 LDG.E.EL R4, desc[UR4][R8.64] ;  /* 0x0000000408048981 */ /* 0x000362000c2e1900 */
[----:B------:R-:W-:Y:S01]  /*0130*/  BAR.SYNC.DEFER_BLOCKING 0x0 ;  /* 0x0000000000007b1d */ /* 0x000fe20000010000 */
[----:B--2---:R-:W-:Y:S02]  /*0140*/  SEL R5, R5, RZ, P1 ;  /* 0x000000ff05057207 */ /* 0x004fe40000800000 */
[----:B---3--:R-:W-:-:S03]  /*0150*/  SEL R6, R10, RZ, P1 ;  /* 0x000000ff0a067207 */ /* 0x008fc60000800000 */
[----:B------:R-:W-:Y:S02]  /*0160*/  FMUL R11, R5, R5 ;  /* 0x00000005050b7220 */ /* 0x000fe40000400000 */
[----:B------:R-:W-:-:S03]  /*0170*/  FMUL R7, R6, R6 ;  /* 0x0000000606077220 */ /* 0x000fc60000400000 */
[----:B------:R-:W-:Y:S02]  /*0180*/  FSEL R11, R11, RZ, P1 ;  /* 0x000000ff0b0b7208 */ /* 0x000fe40000800000 */
[----:B------:R-:W-:-:S03]  /*0190*/  FSEL R7, R7, RZ, P1 ;  /* 0x000000ff07077208 */ /* 0x000fc60000800000 */
[----:B------:R-:W2:Y:S04]  /*01a0*/  SHFL.BFLY PT, R12, R11, 0x8, 0x1f ;  /* 0x0d001f000b0c7f89 */ /* 0x000ea800000e0000 */
[----:B------:R-:W3:Y:S01]  /*01b0*/  SHFL.BFLY PT, R10, R7, 0x8, 0x1f ;  /* 0x0d001f00070a7f89 */ /* 0x000ee200000e0000 */
[----:B--2---:R-:W-:Y:S01]  /*01c0*/  FADD R12, R11, R12 ;  /* 0x0000000c0b0c7221 */ /* 0x004fe20000000000 */
[----:B---3--:R-:W-:-:S04]  /*01d0*/  FADD R10, R7, R10 ;  /* 0x0000000a070a7221 */ /* 0x008fc80000000000 */
[----:B------:R-:W2:Y:S04]  /*01e0*/  SHFL.BFLY PT, R13, R12, 0x4, 0x1f ;  /* 0x0c801f000c0d7f89 */ /* 0x000ea800000e0000 */
[----:B------:R-:W3:Y:S01]  /*01f0*/  SHFL.BFLY PT, R15, R10, 0x4, 0x1f ;  /* 0x0c801f000a0f7f89 */ /* 0x000ee200000e0000 */
[----:B--2---:R-:W-:Y:S01]  /*0200*/  FADD R13, R12, R13 ;  /* 0x0000000d0c0d7221 */ /* 0x004fe20000000000 */
[----:B---3--:R-:W-:-:S04]  /*0210*/  FADD R15, R10, R15 ;  /* 0x0000000f0a0f7221 */ /* 0x008fc80000000000 */
[----:B-1----:R-:W1:Y:S04]  /*0220*/  SHFL.BFLY PT, R8, R13, 0x2, 0x1f ;  /* 0x0c401f000d087f89 */ /* 0x002e6800000e0000 */
[----:B------:R-:W2:Y:S01]  /*0230*/  SHFL.BFLY PT, R12, R15, 0x2, 0x1f ;  /* 0x0c401f000f0c7f89 */ /* 0x000ea200000e0000 */
[----:B-1----:R-:W-:Y:S01]  /*0240*/  FADD R8, R13, R8 ;  /* 0x000000080d087221 */ /* 0x002fe20000000000 */
[----:B--2---:R-:W-:-:S04]  /*0250*/  FADD R12, R15, R12 ;  /* 0x0000000c0f0c7221 */ /* 0x004fc80000000000 */
[----:B------:R-:W1:Y:S01]  /*0260*/  SHFL.BFLY PT, R9, R8, 0x1, 0x1f ;  /* 0x0c201f0008097f89 */ /* 0x000e6200000e0000 */
[----:B------:R-:W2:Y:S03]  /*0270*/  LDC.64 R14, c[0x0][0x210] ;  /* 0x00008400ff0e7b82 */ /* 0x000ea60000000a00 */
[----:B------:R-:W3:Y:S01]  /*0280*/  SHFL.BFLY PT, R7, R12, 0x1, 0x1f ;  /* 0x0c201f000c077f89 */ /* 0x000ee200000e0000 */
[----:B-1----:R-:W-:Y:S01]  /*0290*/  FADD R9, R8, R9 ;  /* 0x0000000908097221 */ /* 0x002fe20000000000 */
[----:B--2---:R-:W-:-:S03]  /*02a0*/  IMAD.WIDE R14, R2, 0x4, R14 ;  /* 0x00000004020e7825 */ /* 0x004fc600078e020e */
[----:B------:R-:W1:Y:S01]  /*02b0*/  MUFU.SQRT R11, R9 ;  /* 0x00000009000b7308 */ /* 0x000e620000002000 */
[----:B---3--:R-:W-:-:S07]  /*02c0*/  FADD R7, R12, R7 ;  /* 0x000000070c077221 */ /* 0x008fce0000000000 */
[----:B------:R-:W2:Y:S01]  /*02d0*/  MUFU.SQRT R7, R7 ;  /* 0x0000000700077308 */ /* 0x000ea20000002000 */
[C---:B-1----:R-:W-:Y:S02]  /*02e0*/  FSETP.GT.AND P0, PT, R11.reuse, 8.50705917302346158658e+37, PT ;  /* 0x7e8000000b00780b */ /* 0x042fe40003f04000 */
[----:B------:R-:W-:-:S11]  /*02f0*/  FSETP.GEU.AND P2, PT, R11, 1.175494350822287508e-38, PT ;  /* 0x008000000b00780b */ /* 0x000fd60003f4e000 */
[----:B------:R-:W-:Y:S01]  /*0300*/  @P0 FMUL R11, R11, 0.25 ;  /* 0x3e8000000b0b0820 */ /* 0x000fe20000400000 */
[----:B----4-:R-:W-:Y:S01]  /*0310*/  @P0 FMUL R3, R3, 0.25 ;  /* 0x3e80000003030820 */ /* 0x010fe20000400000 */
[----:B--2---:R-:W-:Y:S02]  /*0320*/  FSETP.GT.AND P0, PT, R7, 8.50705917302346158658e+37, PT ;  /* 0x7e8000000700780b */ /* 0x004fe40003f04000 */
[----:B------:R-:W-:Y:S01]  /*0330*/  @!P2 FMUL R11, R11, 16777216 ;  /* 0x4b8000000b0ba820 */ /* 0x000fe20000400000 */
[----:B------:R-:W-:Y:S01]  /*0340*/  @!P2 FMUL R3, R3, 16777216 ;  /* 0x4b8000000303a820 */ /* 0x000fe20000400000 */
[----:B------:R-:W-:Y:S02]  /*0350*/  FSETP.GEU.AND P2, PT, R7, 1.175494350822287508e-38, PT ;  /* 0x008000000700780b */ /* 0x000fe40003f4e000 */
[----:B------:R-:W1:Y:S07]  /*0360*/  MUFU.RCP R8, R11 ;  /* 0x0000000b00087308 */ /* 0x000e6e0000001000 */
[----:B-----5:R-:W-:-:S04]  /*0370*/  @P0 FMUL R4, R4, 0.25 ;  /* 0x3e80000004040820 */ /* 0x020fc80000400000 */
[----:B------:R-:W-:Y:S01]  /*0380*/  @!P2 FMUL R4, R4, 16777216 ;  /* 0x4b8000000404a820 */ /* 0x000fe20000400000 */
[----:B-1----:R-:W-:-:S04]  /*0390*/  FMUL R8, R8, R3 ;  /* 0x0000000308087220 */ /* 0x002fc80000400000 */
[----:B------:R-:W-:Y:S01]  /*03a0*/  FMUL R5, R5, R8 ;  /* 0x0000000805057220 */ /* 0x000fe20000400000 */
[----:B------:R-:W-:-:S03]  /*03b0*/  FMUL R8, R7, 0.25 ;  /* 0x3e80000007087820 */ /* 0x000fc60000400000 */
[----:B------:R-:W-:Y:S02]  /*03c0*/  FMUL R3, R5, R5 ;  /* 0x0000000505037220 */ /* 0x000fe40000400000 */
[----:B------:R-:W-:-:S03]  /*03d0*/  FSEL R8, R8, R7, P0 ;  /* 0x0000000708087208 */ /* 0x000fc60000000000 */
[----:B------:R-:W-:Y:S02]  /*03e0*/  FSEL R9, R3, RZ, P1 ;  /* 0x000000ff03097208 */ /* 0x000fe40000800000 */
[----:B------:R-:W-:-:S03]  /*03f0*/  @!P2 FMUL R8, R8, 16777216 ;  /* 0x4b8000000808a820 */ /* 0x000fc60000400000 */
[----:B------:R-:W1:Y:S01]  /*0400*/  SHFL.BFLY PT, R10, R9, 0x8, 0x1f ;  /* 0x0d001f00090a7f89 */ /* 0x000e6200000e0000 */
[----:B------:R-:W2:Y:S02]  /*0410*/  MUFU.RCP R3, R8 ;  /* 0x0000000800037308 */ /* 0x000ea40000001000 */
[----:B--2---:R-:W-:-:S04]  /*0420*/  FMUL R3, R3, R4 ;  /* 0x0000000403037220 */ /* 0x004fc80000400000 */
[----:B------:R-:W-:Y:S01]  /*0430*/  FMUL R3, R6, R3 ;  /* 0x0000000306037220 */ /* 0x000fe20000400000 */
[----:B-1----:R-:W-:-:S03]  /*0440*/  FADD R10, R9, R10 ;  /* 0x0000000a090a7221 */ /* 0x002fc60000000000 */
[----:B------:R-:W-:Y:S02]  /*0450*/  FMUL R3, R3, R3 ;  /* 0x0000000303037220 */ /* 0x000fe40000400000 */
[----:B------:R-:W1:Y:S03]  /*0460*/  SHFL.BFLY PT, R11, R10, 0x4, 0x1f ;  /* 0x0c801f000a0b7f89 */ /* 0x000e6600000e0000 */
[----:B------:R-:W-:-:S05]  /*0470*/  FSEL R3, R3, RZ, P1 ;  /* 0x000000ff03037208 */ /* 0x000fca0000800000 */
[----:B------:R-:W2:Y:S01]  /*0480*/  SHFL.BFLY PT, R6, R3, 0x8, 0x1f ;  /* 0x0d001f0003067f89 */ /* 0x000ea200000e0000 */
[----:B-1----:R-:W-:-:S05]  /*0490*/  FADD R11, R10, R11 ;  /* 0x0000000b0a0b7221 */ /* 0x002fca0000000000 */
[----:B------:R-:W1:Y:S01]  /*04a0*/  SHFL.BFLY PT, R4, R11, 0x2, 0x1f ;  /* 0x0c401f000b047f89 */ /* 0x000e6200000e0000 */
[----:B--2---:R-:W-:-:S05]  /*04b0*/  FADD R8, R3, R6 ;  /* 0x0000000603087221 */ /* 0x004fca0000000000 */
[----:B------:R-:W2:Y:S01]  /*04c0*/  SHFL.BFLY PT, R13, R8, 0x4, 0x1f ;  /* 0x0c801f00080d7f89 */ /* 0x000ea200000e0000 */
[----:B-1----:R-:W-:-:S05]  /*04d0*/  FADD R4, R11, R4 ;  /* 0x000000040b047221 */ /* 0x002fca0000000000 */
[----:B------:R-:W1:Y:S01]  /*04e0*/  SHFL.BFLY PT, R9, R4, 0x1, 0x1f ;  /* 0x0c201f0004097f89 */ /* 0x000e6200000e0000 */
[----:B--2---:R-:W-:-:S05]  /*04f0*/  FADD R10, R8, R13 ;  /* 0x0000000d080a7221 */ /* 0x004fca0000000000 */
[----:B------:R-:W2:Y:S01]  /*0500*/  SHFL.BFLY PT, R13, R10, 0x2, 0x1f ;  /* 0x0c401f000a0d7f89 */ /* 0x000ea200000e0000 */
[----:B-1----:R-:W-:Y:S01]  /*0510*/  FADD R6, R4, R9 ;  /* 0x0000000904067221 */ /* 0x002fe20000000000 */
[----:B------:R-:W-:Y:S01]  /*0520*/  FMUL R4, R5, 0.25 ;  /* 0x3e80000005047820 */ /* 0x000fe20000400000 */
[----:B------:R-:W1:Y:S02]  /*0530*/  LDC.64 R8, c[0x0][0x218] ;  /* 0x00008600ff087b82 */ /* 0x000e640000000a00 */
[----:B------:R-:W3:Y:S01]  /*0540*/  MUFU.SQRT R17, R6 ;  /* 0x0000000600117308 */ /* 0x000ee20000002000 */
[----:B--2---:R-:W-:-:S05]  /*0550*/  FADD R3, R10, R13 ;  /* 0x0000000d0a037221 */ /* 0x004fca0000000000 */
[----:B------:R-:W2:Y:S01]  /*0560*/  LDC.64 R12, c[0x0][0x230] ;  /* 0x00008c00ff0c7b82 */ /* 0x000ea20000000a00 */
[----:B------:R-:W4:Y:S07]  /*0570*/  SHFL.BFLY PT, R18, R3, 0x1, 0x1f ;  /* 0x0c201f0003127f89 */ /* 0x000f2e00000e0000 */
[----:B------:R-:W5:Y:S01]  /*0580*/  LDC.64 R10, c[0x0][0x238] ;  /* 0x00008e00ff0a7b82 */ /* 0x000f620000000a00 */
[C---:B---3--:R-:W-:Y:S02]  /*0590*/  FSETP.GT.AND P0, PT, R17.reuse, 9.9999999600419720025e-13, PT ;  /* 0x2b8cbccc1100780b */ /* 0x048fe40003f04000 */
[----:B------:R-:W-:Y:S01]  /*05a0*/  FSETP.NAN.AND P2, PT, R17, R17, PT ;  /* 0x000000111100720b */ /* 0x000fe20003f48000 */
[----:B-1----:R-:W-:-:S10]  /*05b0*/  IMAD.WIDE R8, R2, 0x4, R8 ;  /* 0x0000000402087825 */ /* 0x002fd400078e0208 */
[----:B------:R-:W-:Y:S02]  /*05c0*/  @!P0 FSEL R17, R17, 9.9999999600419720025e-13, P2 ;  /* 0x2b8cbccc11118808 */ /* 0x000fe40001000000 */
[----:B------:R-:W-:Y:S01]  /*05d0*/  LOP3.LUT P0, RZ, R16, 0x3f, RZ, 0xc0, !PT ;  /* 0x0000003f10ff7812 */ /* 0x000fe2000780c0ff */
[----:B--2---:R-:W-:Y:S01]  /*05e0*/  IMAD.WIDE R12, R0, 0x4, R12 ;  /* 0x00000004000c7825 */ /* 0x004fe200078e020c */
[----:B------:R-:W-:-:S03]  /*05f0*/  LOP3.LUT P2, RZ, R16, 0x30, RZ, 0xc0, !PT ;  /* 0x0000003010ff7812 */ /* 0x000fc6000784c0ff */
[----:B----4-:R-:W-:Y:S01]  /*0600*/  FADD R18, R3, R18 ;  /* 0x0000001203127221 */ /* 0x010fe20000000000 */
[----:B------:R-:W-:Y:S02]  /*0610*/  ISETP.LT.AND P0, PT, R2, 0x4, !P0 ;  /* 0x000000040200780c */ /* 0x000fe40004701270 */
[----:B------:R-:W-:Y:S01]  /*0620*/  PLOP3.LUT P2, PT, P2, P1, PT, 0x8, 0x0 ;  /* 0x000000000000781c */ /* 0x000fe20001742170 */
[----:B------:R-:W-:Y:S01]  /*0630*/  MUFU.SQRT R3, R18 ;  /* 0x0000001200037308 */ /* 0x000fe20000002000 */
[C---:B------:R-:W-:Y:S01]  /*0640*/  FSETP.GT.AND P4, PT, R17.reuse, 8.50705917302346158658e+37, PT ;  /* 0x7e8000001100780b */ /* 0x040fe20003f84000 */
[----:B-----5:R-:W-:Y:S01]  /*0650*/  IMAD.WIDE R10, R0, 0x4, R10 ;  /* 0x00000004000a7825 */ /* 0x020fe200078e020a */
[----:B------:R-:W-:Y:S02]  /*0660*/  FSETP.GEU.AND P3, PT, R17, 1.175494350822287508e-38, PT ;  /* 0x008000001100780b */ /* 0x000fe40003f6e000 */
[----:B------:R-:W-:-:S05]  /*0670*/  FSEL R4, R4, R5, P4 ;  /* 0x0000000504047208 */ /* 0x000fca0002000000 */
[----:B------:R1:W-:Y:S04]  /*0680*/  @P0 STG.E desc[UR4][R14.64], R7 ;  /* 0x000000070e000986 */ /* 0x0003e8000c101904 */
[----:B------:R1:W-:Y:S01]  /*0690*/  @P2 STG.E desc[UR4][R12.64], R5 ;  /* 0x000000050c002986 */ /* 0x0003e2000c101904 */
[----:B------:R-:W-:Y:S01]  /*06a0*/  @P4 FMUL R17, R17, 0.25 ;  /* 0x3e80000011114820 */ /* 0x000fe20000400000 */
[----:B------:R-:W-:Y:S01]  /*06b0*/  @!P3 FMUL R4, R4, 16777216 ;  /* 0x4b8000000404b820 */ /* 0x000fe20000400000 */
[----:B------:R-:W-:Y:S02]  /*06c0*/  BAR.SYNC.DEFER_BLOCKING 0x0 ;  /* 0x0000000000007b1d */ /* 0x000fe40000010000 */
[----:B------:R-:W-:-:S06]  /*06d0*/  @!P3 FMUL R17, R17, 16777216 ;  /* 0x4b8000001111b820 */ /* 0x000fcc0000400000 */
[----:B------:R-:W2:Y:S02]  /*06e0*/  MUFU.RCP R17, R17 ;  /* 0x0000001100117308 */ /* 0x000ea40000001000 */
[----:B--2---:R-:W-:Y:S01]  /*06f0*/  FMUL R17, R17, R4 ;  /* 0x0000000411117220 */ /* 0x004fe20000400000 */
[----:B------:R1:W-:Y:S01]  /*0700*/  @P0 STG.E desc[UR4][R8.64], R3 ;  /* 0x0000000308000986 */ /* 0x0003e2000c101904 */
[----:B------:R-:W-:Y:S05]  /*0710*/  @!P2 EXIT ;  /* 0x000000000000a94d */ /* 0x000fea0003800000 */
[----:B------:R-:W-:Y:S01]  /*0720*/  STG.E desc[UR4][R10.64], R17 ;  /* 0x000000110a007986 */ /* 0x000fe2000c101904 */
[----:B------:R-:W-:Y:S05]  /*0730*/  EXIT ;  /* 0x000000000000794d */ /* 0x000fea0003800000 */
.L_x_0:
[----:B------:R-:W-:-:S00]  /*0740*/  BRA `(.L_x_0) ;  /* 0xfffffffc00fc7947 */ /* 0x000fc0000383ffff */
[----:B------:R-:W-:-:S00]  /*0750*/  NOP ;  /* 0x0000000000007918 */ /* 0x000fc00000000000 */
        /* <DEDUP_REMOVED lines=10> */
.L_x_1:


//--------------------- .nv.global.init           --------------------------
	.section	.nv.global.init,"aw",@progbits
.nv.global.init:
	.type		_$_str,@object
	.size		_$_str,(_$_str_$_2 - _$_str)
_$_str:
        /*0000*/ 	.byte	0x5f, 0x5f, 0x43, 0x55, 0x44, 0x41, 0x5f, 0x46, 0x54, 0x5a, 0x00
	.type		_$_str_$_2,@object
	.size		_$_str_$_2,(.L_1 - _$_str_$_2)
_$_str_$_2:
        /*000b*/ 	.byte	0x5f, 0x5f, 0x43, 0x55, 0x44, 0x41, 0x5f, 0x50, 0x52, 0x45, 0x43, 0x5f, 0x53, 0x51, 0x52, 0x54
        /*001b*/ 	.byte	0x00
.L_1:


//--------------------- .nv.constant0.triton_per_fused__weight_norm_interface_clamp_min_div_linalg_vector_norm_1 --------------------------
	.section	.nv.constant0.triton_per_fused__weight_norm_interface_clamp_min_div_linalg_vector_norm_1,"a",@progbits
	.sectionflags	@""
	.align	4
.nv.constant0.triton_per_fused__weight_norm_interface_clamp_min_div_linalg_vector_norm_1:
	.zero		584
